	.headerflags	@"EF_CUDA_TEXMODE_UNIFIED EF_CUDA_64BIT_ADDRESS EF_CUDA_ACCELERATORS EF_CUDA_SM90 EF_CUDA_VIRTUAL_SM(EF_CUDA_SM90)"
	.elftype	@"ET_EXEC"


//--------------------- .nv.info                  --------------------------
	.section	.nv.info,"",@"SHT_CUDA_INFO"
	.align	4


	//----- nvinfo : EIATTR_REGCOUNT
	.align		4
        /*0000*/ 	.byte	0x04, 0x2f
        /*0002*/ 	.short	(.L_3 - .L_2)
	.align		4
.L_2:
        /*0004*/ 	.word	index@(triton_poi_fused__native_batch_norm_legit_no_training_12)
        /*0008*/ 	.word	0x00000021


	//----- nvinfo : EIATTR_MIN_STACK_SIZE
	.align		4
.L_3:
        /*000c*/ 	.byte	0x04, 0x12
        /*000e*/ 	.short	(.L_5 - .L_4)
	.align		4
.L_4:
        /*0010*/ 	.word	index@(triton_poi_fused__native_batch_norm_legit_no_training_12)
        /*0014*/ 	.word	0x00000000


	//----- nvinfo : EIATTR_FRAME_SIZE
	.align		4
.L_5:
        /*0018*/ 	.byte	0x04, 0x11
        /*001a*/ 	.short	(.L_7 - .L_6)
	.align		4
.L_6:
        /*001c*/ 	.word	index@(triton_poi_fused__native_batch_norm_legit_no_training_12)
        /*0020*/ 	.word	0x00000000


	//----- nvinfo : EIATTR_MIN_STACK_SIZE
	.align		4
.L_7:
        /*0024*/ 	.byte	0x04, 0x12
        /*0026*/ 	.short	(.L_9 - .L_8)
	.align		4
.L_8:
        /*0028*/ 	.word	index@(triton_poi_fused__native_batch_norm_legit_no_training_12)
        /*002c*/ 	.word	0x00000000
.L_9:


//--------------------- .nv.info.triton_poi_fused__native_batch_norm_legit_no_training_12 --------------------------
	.section	.nv.info.triton_poi_fused__native_batch_norm_legit_no_training_12,"",@"SHT_CUDA_INFO"
	.sectionflags	@""
	.align	4


	//----- nvinfo : EIATTR_CUDA_API_VERSION
	.align		4
        /*0000*/ 	.byte	0x04, 0x37
        /*0002*/ 	.short	(.L_11 - .L_10)
.L_10:
        /*0004*/ 	.word	0x0000007c


	//----- nvinfo : EIATTR_KPARAM_INFO
	.align		4
.L_11:
        /*0008*/ 	.byte	0x04, 0x17
        /*000a*/ 	.short	(.L_13 - .L_12)
.L_12:
        /*000c*/ 	.word	0x00000000
        /*0010*/ 	.short	0x0006
        /*0012*/ 	.short	0x0030
        /*0014*/ 	.byte	0x00, 0xf0, 0x11, 0x00


	//----- nvinfo : EIATTR_KPARAM_INFO
	.align		4
.L_13:
        /*0018*/ 	.byte	0x04, 0x17
        /*001a*/ 	.short	(.L_15 - .L_14)
.L_14:
        /*001c*/ 	.word	0x00000000
        /*0020*/ 	.short	0x0005
        /*0022*/ 	.short	0x0028
        /*0024*/ 	.byte	0x00, 0xf4, 0x21, 0x00


	//----- nvinfo : EIATTR_KPARAM_INFO
	.align		4
.L_15:
        /*0028*/ 	.byte	0x04, 0x17
        /*002a*/ 	.short	(.L_17 - .L_16)
.L_16:
        /*002c*/ 	.word	0x00000000
        /*0030*/ 	.short	0x0004
        /*0032*/ 	.short	0x0020
        /*0034*/ 	.byte	0x00, 0xf4, 0x21, 0x00


	//----- nvinfo : EIATTR_KPARAM_INFO
	.align		4
.L_17:
        /*0038*/ 	.byte	0x04, 0x17
        /*003a*/ 	.short	(.L_19 - .L_18)
.L_18:
        /*003c*/ 	.word	0x00000000
        /*0040*/ 	.short	0x0003
        /*0042*/ 	.short	0x0018
        /*0044*/ 	.byte	0x00, 0xf4, 0x21, 0x00


	//----- nvinfo : EIATTR_KPARAM_INFO
	.align		4
.L_19:
        /*0048*/ 	.byte	0x04, 0x17
        /*004a*/ 	.short	(.L_21 - .L_20)
.L_20:
        /*004c*/ 	.word	0x00000000
        /*0050*/ 	.short	0x0002
        /*0052*/ 	.short	0x0010
        /*0054*/ 	.byte	0x00, 0xf4, 0x21, 0x00


	//----- nvinfo : EIATTR_KPARAM_INFO
	.align		4
.L_21:
        /*0058*/ 	.byte	0x04, 0x17
        /*005a*/ 	.short	(.L_23 - .L_22)
.L_22:
        /*005c*/ 	.word	0x00000000
        /*0060*/ 	.short	0x0001
        /*0062*/ 	.short	0x0008
        /*0064*/ 	.byte	0x00, 0xf4, 0x21, 0x00


	//----- nvinfo : EIATTR_KPARAM_INFO
	.align		4
.L_23:
        /*0068*/ 	.byte	0x04, 0x17
        /*006a*/ 	.short	(.L_25 - .L_24)
.L_24:
        /*006c*/ 	.word	0x00000000
        /*0070*/ 	.short	0x0000
        /*0072*/ 	.short	0x0000
        /*0074*/ 	.byte	0x00, 0xf4, 0x21, 0x00


	//----- nvinfo : EIATTR_SPARSE_MMA_MASK
	.align		4
.L_25:
        /*0078*/ 	.byte	0x03, 0x50
        /*007a*/ 	.short	0x0000


	//----- nvinfo : EIATTR_MAXREG_COUNT
	.align		4
        /*007c*/ 	.byte	0x03, 0x1b
        /*007e*/ 	.short	0x00ff


	//----- nvinfo : EIATTR_EXIT_INSTR_OFFSETS
	.align		4
        /*0080*/ 	.byte	0x04, 0x1c
        /*0082*/ 	.short	(.L_27 - .L_26)


	//   ....[0]....
.L_26:
        /*0084*/ 	.word	0x00000970


	//----- nvinfo : EIATTR_REQNTID
	.align		4
.L_27:
        /*0088*/ 	.byte	0x04, 0x10
        /*008a*/ 	.short	(.L_29 - .L_28)
.L_28:
        /*008c*/ 	.word	0x00000080
        /*0090*/ 	.word	0x00000001
        /*0094*/ 	.word	0x00000001


	//----- nvinfo : EIATTR_CBANK_PARAM_SIZE
	.align		4
.L_29:
        /*0098*/ 	.byte	0x03, 0x19
        /*009a*/ 	.short	0x0034


	//----- nvinfo : EIATTR_PARAM_CBANK
	.align		4
        /*009c*/ 	.byte	0x04, 0x0a
        /*009e*/ 	.short	(.L_31 - .L_30)
	.align		4
.L_30:
        /*00a0*/ 	.word	index@(.nv.constant0.triton_poi_fused__native_batch_norm_legit_no_training_12)
        /*00a4*/ 	.short	0x0210
        /*00a6*/ 	.short	0x0034


	//----- nvinfo : EIATTR_SW_WAR
	.align		4
.L_31:
        /*00a8*/ 	.byte	0x04, 0x36
        /*00aa*/ 	.short	(.L_33 - .L_32)
.L_32:
        /*00ac*/ 	.word	0x00000008
.L_33:


//--------------------- .nv.callgraph             --------------------------
	.section	.nv.callgraph,"",@"SHT_CUDA_CALLGRAPH"
	.align	4
	.sectionentsize	8
	.align		4
        /*0000*/ 	.word	0x00000000
	.align		4
        /*0004*/ 	.word	0xffffffff
	.align		4
        /*0008*/ 	.word	0x00000000
	.align		4
        /*000c*/ 	.word	0xfffffffe
	.align		4
        /*0010*/ 	.word	0x00000000
	.align		4
        /*0014*/ 	.word	0xfffffffd
	.align		4
        /*0018*/ 	.word	0x00000000
	.align		4
        /*001c*/ 	.word	0xfffffffc


//--------------------- .nv.constant4             --------------------------
	.section	.nv.constant4,"a",@progbits
	.align	8
	.align		8
.nv.constant4:
        /*0000*/ 	.dword	_$_str
	.align		8
        /*0008*/ 	.dword	_$_str_$_2


//--------------------- .text.triton_poi_fused__native_batch_norm_legit_no_training_12 --------------------------
	.section	.text.triton_poi_fused__native_batch_norm_legit_no_training_12,"ax",@progbits
	.align	128
        .global         triton_poi_fused__native_batch_norm_legit_no_training_12
        .type           triton_poi_fused__native_batch_norm_legit_no_training_12,@function
        .size           triton_poi_fused__native_batch_norm_legit_no_training_12,(.L_x_1 - triton_poi_fused__native_batch_norm_legit_no_training_12)
        .other          triton_poi_fused__native_batch_norm_legit_no_training_12,@"STO_CUDA_ENTRY STV_DEFAULT"
triton_poi_fused__native_batch_norm_legit_no_training_12:
.text.triton_poi_fused__native_batch_norm_legit_no_training_12:
[----:B------:R-:W-:Y:S01]  /*0000*/  LDC R1, c[0x0][0x28] ;  /* 0x00000a00ff017b82 */ /* 0x000fe20000000800 */
[----:B------:R-:W1:Y:S01]  /*0010*/  S2R R0, SR_TID.X ;  /* 0x0000000000007919 */ /* 0x000e620000002100 */
[----:B------:R-:W-:-:S06]  /*0020*/  HFMA2.MMA R28, -RZ, RZ, 0, 0 ;  /* 0x00000000ff1c7435 */ /* 0x000fcc00000001ff */
[----:B------:R-:W2:Y:S01]  /*0030*/  LDC.64 R16, c[0x0][0x220] ;  /* 0x00008800ff107b82 */ /* 0x000ea20000000a00 */
[----:B------:R-:W-:Y:S01]  /*0040*/  ULDC.64 UR4, c[0x0][0x208] ;  /* 0x0000820000047ab9 */ /* 0x000fe20000000a00 */
[----:B------:R-:W3:Y:S06]  /*0050*/  S2R R29, SR_CTAID.X ;  /* 0x00000000001d7919 */ /* 0x000eec0000002500 */
[----:B------:R-:W4:Y:S08]  /*0060*/  LDC.64 R24, c[0x0][0x218] ;  /* 0x00008600ff187b82 */ /* 0x000f300000000a00 */
[----:B------:R-:W5:Y:S01]  /*0070*/  LDC.64 R20, c[0x0][0x210] ;  /* 0x00008400ff147b82 */ /* 0x000f620000000a00 */
[----:B-1----:R-:W-:-:S04]  /*0080*/  SHF.L.U32 R0, R0, 0x2, RZ ;  /* 0x0000000200007819 */ /* 0x002fc800000006ff */
[----:B------:R-:W-:-:S04]  /*0090*/  LOP3.LUT R0, R0, 0x1fc, RZ, 0xc0, !PT ;  /* 0x000001fc00007812 */ /* 0x000fc800078ec0ff */
[----:B---3--:R-:W-:-:S05]  /*00a0*/  LEA R29, R29, R0, 0xa ;  /* 0x000000001d1d7211 */ /* 0x008fca00078e50ff */
[C---:B------:R-:W-:Y:S01]  /*00b0*/  IMAD.HI R0, R29.reuse, -0x4bf4bf4b, R28 ;  /* 0xb40b40b51d007827 */ /* 0x040fe200078e021c */
[----:B------:R-:W-:Y:S02]  /*00c0*/  IADD3 R19, R29, 0x200, RZ ;  /* 0x000002001d137810 */ /* 0x000fe40007ffe0ff */
[----:B------:R-:W-:Y:S01]  /*00d0*/  MOV R18, RZ ;  /* 0x000000ff00127202 */ /* 0x000fe20000000f00 */
[----:B-----5:R-:W-:Y:S01]  /*00e0*/  IMAD.WIDE R20, R29, 0x4, R20 ;  /* 0x000000041d147825 */ /* 0x020fe200078e0214 */
[----:B------:R-:W-:-:S04]  /*00f0*/  SHF.R.U32.HI R3, RZ, 0x1f, R0 ;  /* 0x0000001fff037819 */ /* 0x000fc80000011600 */
[----:B------:R-:W-:Y:S01]  /*0100*/  LEA.HI.SX32 R3, R0, R3, 0x17 ;  /* 0x0000000300037211 */ /* 0x000fe200078fbaff */
[----:B------:R-:W3:Y:S04]  /*0110*/  LDG.E.128 R8, desc[UR4][R20.64] ;  /* 0x0000000414087981 */ /* 0x000ee8000c1e1d00 */
[----:B------:R-:W-:-:S04]  /*0120*/  IMAD R2, R3, -0x2d8, R29 ;  /* 0xfffffd2803027824 */ /* 0x000fc800078e021d */
[C---:B--2---:R-:W-:Y:S01]  /*0130*/  IMAD.WIDE R12, R2.reuse, 0x4, R16 ;  /* 0x00000004020c7825 */ /* 0x044fe200078e0210 */
[----:B------:R-:W2:Y:S03]  /*0140*/  LDG.E.128 R20, desc[UR4][R20.64+0x800] ;  /* 0x0008000414147981 */ /* 0x000ea6000c1e1d00 */
[----:B----4-:R-:W-:Y:S02]  /*0150*/  IMAD.WIDE R4, R2, 0x4, R24 ;  /* 0x0000000402047825 */ /* 0x010fe400078e0218 */
[----:B------:R-:W4:Y:S02]  /*0160*/  LDG.E.EL.128 R12, desc[UR4][R12.64] ;  /* 0x000000040c0c7981 */ /* 0x000f24000c2e1d00 */
[----:B------:R-:W-:Y:S02]  /*0170*/  IMAD.HI R0, R19, -0x4bf4bf4b, R18 ;  /* 0xb40b40b513007827 */ /* 0x000fe400078e0212 */
[----:B------:R-:W3:Y:S03]  /*0180*/  LDG.E.EL.128 R4, desc[UR4][R4.64] ;  /* 0x0000000404047981 */ /* 0x000ee6000c2e1d00 */
[----:B------:R-:W-:-:S04]  /*0190*/  SHF.R.U32.HI R3, RZ, 0x1f, R0 ;  /* 0x0000001fff037819 */ /* 0x000fc80000011600 */
[----:B------:R-:W-:-:S05]  /*01a0*/  LEA.HI.SX32 R3, R0, R3, 0x17 ;  /* 0x0000000300037211 */ /* 0x000fca00078fbaff */
[----:B------:R-:W-:-:S04]  /*01b0*/  IMAD R0, R3, -0x2d8, R19 ;  /* 0xfffffd2803007824 */ /* 0x000fc800078e0213 */
[----:B------:R-:W-:-:S06]  /*01c0*/  IMAD.WIDE R16, R0, 0x4, R16 ;  /* 0x0000000400107825 */ /* 0x000fcc00078e0210 */
[----:B------:R-:W5:Y:S01]  /*01d0*/  LDG.E.EL.128 R16, desc[UR4][R16.64] ;  /* 0x0000000410107981 */ /* 0x000f62000c2e1d00 */
[----:B------:R-:W-:-:S06]  /*01e0*/  IMAD.WIDE R24, R0, 0x4, R24 ;  /* 0x0000000400187825 */ /* 0x000fcc00078e0218 */
[----:B------:R-:W2:Y:S01]  /*01f0*/  LDG.E.EL.128 R24, desc[UR4][R24.64] ;  /* 0x0000000418187981 */ /* 0x000ea2000c2e1d00 */
[----:B------:R-:W-:Y:S01]  /*0200*/  HFMA2.MMA R3, -RZ, RZ, 1.625, 0 ;  /* 0x3e800000ff037435 */ /* 0x000fe200000001ff */
[----:B----4-:R-:W-:Y:S01]  /*0210*/  FADD R28, R12, 9.9999997473787516356e-06 ;  /* 0x3727c5ac0c1c7421 */ /* 0x010fe20000000000 */
[----:B------:R-:W-:Y:S01]  /*0220*/  FADD R12, R14, 9.9999997473787516356e-06 ;  /* 0x3727c5ac0e0c7421 */ /* 0x000fe20000000000 */
[----:B---3--:R-:W-:Y:S01]  /*0230*/  FADD R7, R11, -R7 ;  /* 0x800000070b077221 */ /* 0x008fe20000000000 */
[----:B------:R-:W-:-:S03]  /*0240*/  FADD R11, R13, 9.9999997473787516356e-06 ;  /* 0x3727c5ac0d0b7421 */ /* 0x000fc60000000000 */
[----:B------:R-:W1:Y:S01]  /*0250*/  MUFU.SQRT R28, R28 ;  /* 0x0000001c001c7308 */ /* 0x000e620000002000 */
[----:B------:R-:W-:-:S07]  /*0260*/  FADD R15, R15, 9.9999997473787516356e-06 ;  /* 0x3727c5ac0f0f7421 */ /* 0x000fce0000000000 */
[----:B------:R-:W3:Y:S08]  /*0270*/  MUFU.SQRT R11, R11 ;  /* 0x0000000b000b7308 */ /* 0x000ef00000002000 */
[----:B------:R-:W4:Y:S01]  /*0280*/  MUFU.SQRT R12, R12 ;  /* 0x0000000c000c7308 */ /* 0x000f220000002000 */
[----:B-1----:R-:W-:Y:S01]  /*0290*/  FSETP.GT.AND P3, PT, R28, 8.50705917302346158658e+37, PT ;  /* 0x7e8000001c00780b */ /* 0x002fe20003f64000 */
[----:B-----5:R-:W-:-:S06]  /*02a0*/  FADD R16, R16, 9.9999997473787516356e-06 ;  /* 0x3727c5ac10107421 */ /* 0x020fcc0000000000 */
[----:B------:R-:W1:Y:S01]  /*02b0*/  MUFU.SQRT R13, R15 ;  /* 0x0000000f000d7308 */ /* 0x000e620000002000 */
[----:B------:R-:W-:Y:S01]  /*02c0*/  FSETP.GEU.AND P5, PT, R28, 1.175494350822287508e-38, PT ;  /* 0x008000001c00780b */ /* 0x000fe20003fae000 */
[----:B------:R-:W-:Y:S01]  /*02d0*/  FADD R6, R10, -R6 ;  /* 0x800000060a067221 */ /* 0x000fe20000000000 */
[----:B---3--:R-:W-:Y:S01]  /*02e0*/  FSETP.GT.AND P4, PT, R11, 8.50705917302346158658e+37, PT ;  /* 0x7e8000000b00780b */ /* 0x008fe20003f84000 */
[----:B------:R-:W-:Y:S01]  /*02f0*/  FADD R18, R18, 9.9999997473787516356e-06 ;  /* 0x3727c5ac12127421 */ /* 0x000fe20000000000 */
[----:B------:R-:W-:Y:S01]  /*0300*/  FADD R17, R17, 9.9999997473787516356e-06 ;  /* 0x3727c5ac11117421 */ /* 0x000fe20000000000 */
[----:B----4-:R-:W-:Y:S02]  /*0310*/  FSETP.GT.AND P6, PT, R12, 8.50705917302346158658e+37, PT ;  /* 0x7e8000000c00780b */ /* 0x010fe40003fc4000 */
[----:B------:R3:W4:Y:S01]  /*0320*/  MUFU.SQRT R10, R16 ;  /* 0x00000010000a7308 */ /* 0x0007220000002000 */
[----:B------:R-:W-:Y:S01]  /*0330*/  FADD R8, R8, -R4 ;  /* 0x8000000408087221 */ /* 0x000fe20000000000 */
[----:B------:R-:W-:-:S02]  /*0340*/  FSETP.GEU.AND P0, PT, R11, 1.175494350822287508e-38, PT ;  /* 0x008000000b00780b */ /* 0x000fc40003f0e000 */
[----:B------:R-:W-:Y:S01]  /*0350*/  FSETP.GEU.AND P1, PT, R12, 1.175494350822287508e-38, PT ;  /* 0x008000000c00780b */ /* 0x000fe20003f2e000 */
[----:B------:R-:W-:-:S03]  /*0360*/  @P3 FMUL R28, R28, 0.25 ;  /* 0x3e8000001c1c3820 */ /* 0x000fc60000400000 */
[----:B------:R-:W5:Y:S01]  /*0370*/  MUFU.SQRT R4, R18 ;  /* 0x0000001200047308 */ /* 0x000f620000002000 */
[----:B-1----:R-:W-:Y:S01]  /*0380*/  FSETP.GT.AND P2, PT, R13, 8.50705917302346158658e+37, PT ;  /* 0x7e8000000d00780b */ /* 0x002fe20003f44000 */
[----:B------:R-:W-:-:S06]  /*0390*/  @!P5 FMUL R28, R28, 16777216 ;  /* 0x4b8000001c1cd820 */ /* 0x000fcc0000400000 */
[----:B------:R1:W2:Y:S01]  /*03a0*/  MUFU.SQRT R14, R17 ;  /* 0x00000011000e7308 */ /* 0x0002a20000002000 */
[----:B------:R-:W-:Y:S01]  /*03b0*/  @P4 FMUL R11, R11, 0.25 ;  /* 0x3e8000000b0b4820 */ /* 0x000fe20000400000 */
[----:B---3--:R-:W-:Y:S01]  /*03c0*/  FSEL R16, R3, 1, P3 ;  /* 0x3f80000003107808 */ /* 0x008fe20001800000 */
[----:B------:R-:W-:Y:S01]  /*03d0*/  FADD R5, R9, -R5 ;  /* 0x8000000509057221 */ /* 0x000fe20000000000 */
[----:B------:R-:W-:Y:S01]  /*03e0*/  FSETP.GEU.AND P3, PT, R13, 1.175494350822287508e-38, PT ;  /* 0x008000000d00780b */ /* 0x000fe20003f6e000 */
[----:B------:R-:W-:Y:S01]  /*03f0*/  @P6 FMUL R12, R12, 0.25 ;  /* 0x3e8000000c0c6820 */ /* 0x000fe20000400000 */
[C---:B------:R-:W-:Y:S02]  /*0400*/  FSEL R15, R3.reuse, 1, P4 ;  /* 0x3f800000030f7808 */ /* 0x040fe40002000000 */
[----:B-1----:R-:W-:Y:S01]  /*0410*/  FSEL R17, R3, 1, P6 ;  /* 0x3f80000003117808 */ /* 0x002fe20003000000 */
[----:B------:R-:W1:Y:S01]  /*0420*/  MUFU.RCP R9, R28 ;  /* 0x0000001c00097308 */ /* 0x000e620000001000 */
[----:B----4-:R-:W-:Y:S01]  /*0430*/  FSETP.GT.AND P4, PT, R10, 8.50705917302346158658e+37, PT ;  /* 0x7e8000000a00780b */ /* 0x010fe20003f84000 */
[----:B------:R-:W-:Y:S01]  /*0440*/  @!P0 FMUL R11, R11, 16777216 ;  /* 0x4b8000000b0b8820 */ /* 0x000fe20000400000 */
[----:B------:R-:W-:Y:S01]  /*0450*/  @!P1 FMUL R12, R12, 16777216 ;  /* 0x4b8000000c0c9820 */ /* 0x000fe20000400000 */
[----:B------:R-:W-:Y:S01]  /*0460*/  @!P5 FMUL R16, R16, 16777216 ;  /* 0x4b8000001010d820 */ /* 0x000fe20000400000 */
[----:B------:R-:W-:Y:S01]  /*0470*/  @!P1 FMUL R17, R17, 16777216 ;  /* 0x4b80000011119820 */ /* 0x000fe20000400000 */
[----:B------:R-:W-:-:S02]  /*0480*/  FSETP.GEU.AND P5, PT, R10, 1.175494350822287508e-38, PT ;  /* 0x008000000a00780b */ /* 0x000fc40003fae000 */
[----:B-----5:R-:W-:Y:S01]  /*0490*/  FSETP.GT.AND P1, PT, R4, 8.50705917302346158658e+37, PT ;  /* 0x7e8000000400780b */ /* 0x020fe20003f24000 */
[----:B------:R3:W4:Y:S01]  /*04a0*/  MUFU.RCP R18, R11 ;  /* 0x0000000b00127308 */ /* 0x0007220000001000 */
[C---:B0-2---:R-:W-:Y:S01]  /*04b0*/  FSETP.GT.AND P6, PT, R14.reuse, 8.50705917302346158658e+37, PT ;  /* 0x7e8000000e00780b */ /* 0x045fe20003fc4000 */
[----:B------:R-:W-:Y:S01]  /*04c0*/  @P2 FMUL R13, R13, 0.25 ;  /* 0x3e8000000d0d2820 */ /* 0x000fe20000400000 */
[----:B------:R-:W-:Y:S01]  /*04d0*/  @!P0 FMUL R15, R15, 16777216 ;  /* 0x4b8000000f0f8820 */ /* 0x000fe20000400000 */
[----:B------:R-:W-:Y:S02]  /*04e0*/  FSETP.GEU.AND P0, PT, R14, 1.175494350822287508e-38, PT ;  /* 0x008000000e00780b */ /* 0x000fe40003f0e000 */
[----:B---3--:R-:W-:Y:S02]  /*04f0*/  FSEL R11, R3, 1, P2 ;  /* 0x3f800000030b7808 */ /* 0x008fe40001000000 */
[----:B------:R-:W-:Y:S01]  /*0500*/  FSETP.GEU.AND P2, PT, R4, 1.175494350822287508e-38, PT ;  /* 0x008000000400780b */ /* 0x000fe20003f4e000 */
[----:B------:R-:W-:Y:S01]  /*0510*/  FADD R23, R23, -R27 ;  /* 0x8000001b17177221 */ /* 0x000fe20000000000 */
[----:B------:R-:W-:Y:S01]  /*0520*/  FADD R22, R22, -R26 ;  /* 0x8000001a16167221 */ /* 0x000fe20000000000 */
[----:B------:R-:W-:Y:S01]  /*0530*/  FADD R21, R21, -R25 ;  /* 0x8000001915157221 */ /* 0x000fe20000000000 */
[----:B------:R-:W-:Y:S01]  /*0540*/  FADD R20, R20, -R24 ;  /* 0x8000001814147221 */ /* 0x000fe20000000000 */
[----:B------:R-:W-:Y:S01]  /*0550*/  @!P3 FMUL R13, R13, 16777216 ;  /* 0x4b8000000d0db820 */ /* 0x000fe20000400000 */
[----:B------:R-:W-:Y:S01]  /*0560*/  @P4 FMUL R10, R10, 0.25 ;  /* 0x3e8000000a0a4820 */ /* 0x000fe20000400000 */
[----:B------:R-:W0:Y:S01]  /*0570*/  LDC.64 R24, c[0x0][0x228] ;  /* 0x00008a00ff187b82 */ /* 0x000e220000000a00 */
[----:B-1----:R-:W-:Y:S01]  /*0580*/  FMUL R9, R9, R16 ;  /* 0x0000001009097220 */ /* 0x002fe20000400000 */
[----:B------:R-:W-:Y:S01]  /*0590*/  MUFU.RCP R12, R12 ;  /* 0x0000000c000c7308 */ /* 0x000fe20000001000 */
[----:B------:R-:W-:Y:S01]  /*05a0*/  @!P5 FMUL R10, R10, 16777216 ;  /* 0x4b8000000a0ad820 */ /* 0x000fe20000400000 */
[----:B------:R-:W-:-:S04]  /*05b0*/  @P1 FMUL R4, R4, 0.25 ;  /* 0x3e80000004041820 */ /* 0x000fc80000400000 */
[----:B------:R-:W1:Y:S02]  /*05c0*/  LDC.64 R26, c[0x0][0x230] ;  /* 0x00008c00ff1a7b82 */ /* 0x000e640000000a00 */
[----:B------:R2:W3:Y:S01]  /*05d0*/  MUFU.RCP R16, R13 ;  /* 0x0000000d00107308 */ /* 0x0004e20000001000 */
[----:B------:R-:W-:Y:S01]  /*05e0*/  @P6 FMUL R14, R14, 0.25 ;  /* 0x3e8000000e0e6820 */ /* 0x000fe20000400000 */
[----:B------:R-:W-:-:S03]  /*05f0*/  @!P2 FMUL R4, R4, 16777216 ;  /* 0x4b8000000404a820 */ /* 0x000fc60000400000 */
[----:B------:R-:W-:-:S03]  /*0600*/  @!P0 FMUL R14, R14, 16777216 ;  /* 0x4b8000000e0e8820 */ /* 0x000fc60000400000 */
[----:B------:R-:W5:Y:S01]  /*0610*/  MUFU.RCP R28, R10 ;  /* 0x0000000a001c7308 */ /* 0x000f620000001000 */
[----:B--2---:R-:W-:Y:S01]  /*0620*/  FMUL R13, R8, R9 ;  /* 0x00000009080d7220 */ /* 0x004fe20000400000 */
[----:B----4-:R-:W-:Y:S01]  /*0630*/  FMUL R18, R18, R15 ;  /* 0x0000000f12127220 */ /* 0x010fe20000400000 */
[----:B------:R-:W-:Y:S01]  /*0640*/  @!P3 FMUL R11, R11, 16777216 ;  /* 0x4b8000000b0bb820 */ /* 0x000fe20000400000 */
[----:B------:R-:W-:-:S04]  /*0650*/  FSEL R9, R3, 1, P4 ;  /* 0x3f80000003097808 */ /* 0x000fc80002000000 */
[----:B------:R-:W2:Y:S01]  /*0660*/  MUFU.RCP R30, R14 ;  /* 0x0000000e001e7308 */ /* 0x000ea20000001000 */
[----:B---3--:R-:W-:Y:S01]  /*0670*/  FMUL R16, R16, R11 ;  /* 0x0000000b10107220 */ /* 0x008fe20000400000 */
[----:B------:R-:W-:Y:S01]  /*0680*/  FMUL R18, R5, R18 ;  /* 0x0000001205127220 */ /* 0x000fe20000400000 */
[----:B------:R-:W-:-:S05]  /*0690*/  FMUL R17, R12, R17 ;  /* 0x000000110c117220 */ /* 0x000fca0000400000 */
[----:B------:R-:W3:Y:S01]  /*06a0*/  MUFU.RCP R4, R4 ;  /* 0x0000000400047308 */ /* 0x000ee20000001000 */
[----:B------:R-:W-:Y:S01]  /*06b0*/  @!P5 FMUL R9, R9, 16777216 ;  /* 0x4b8000000909d820 */ /* 0x000fe20000400000 */
[C---:B------:R-:W-:Y:S02]  /*06c0*/  FSEL R11, R3.reuse, 1, P6 ;  /* 0x3f800000030b7808 */ /* 0x040fe40003000000 */
[----:B------:R-:W-:Y:S01]  /*06d0*/  FSEL R5, R3, 1, P1 ;  /* 0x3f80000003057808 */ /* 0x000fe20000800000 */
[----:B------:R-:W-:Y:S01]  /*06e0*/  FMUL R17, R6, R17 ;  /* 0x0000001106117220 */ /* 0x000fe20000400000 */
[----:B------:R-:W-:Y:S01]  /*06f0*/  FMUL R16, R7, R16 ;  /* 0x0000001007107220 */ /* 0x000fe20000400000 */
[----:B-----5:R-:W-:Y:S01]  /*0700*/  FMUL R28, R28, R9 ;  /* 0x000000091c1c7220 */ /* 0x020fe20000400000 */
[----:B0-----:R-:W-:-:S04]  /*0710*/  IMAD.WIDE R8, R2, 0x4, R24 ;  /* 0x0000000402087825 */ /* 0x001fc800078e0218 */
[----:B------:R-:W-:Y:S01]  /*0720*/  @!P0 FMUL R11, R11, 16777216 ;  /* 0x4b8000000b0b8820 */ /* 0x000fe20000400000 */
[----:B------:R-:W-:Y:S01]  /*0730*/  @!P2 FMUL R5, R5, 16777216 ;  /* 0x4b8000000505a820 */ /* 0x000fe20000400000 */
[----:B-1----:R-:W-:-:S04]  /*0740*/  IMAD.WIDE R6, R2, 0x4, R26 ;  /* 0x0000000402067825 */ /* 0x002fc800078e021a */
[----:B--2---:R-:W-:Y:S01]  /*0750*/  FMUL R30, R30, R11 ;  /* 0x0000000b1e1e7220 */ /* 0x004fe20000400000 */
[----:B---3--:R-:W-:Y:S01]  /*0760*/  FMUL R2, R4, R5 ;  /* 0x0000000504027220 */ /* 0x008fe20000400000 */
[----:B------:R-:W2:Y:S04]  /*0770*/  LDG.E.EL.128 R8, desc[UR4][R8.64] ;  /* 0x0000000408087981 */ /* 0x000ea8000c2e1d00 */
[----:B------:R-:W2:Y:S01]  /*0780*/  LDG.E.EL.128 R4, desc[UR4][R6.64] ;  /* 0x0000000406047981 */ /* 0x000ea2000c2e1d00 */
[----:B------:R-:W-:-:S04]  /*0790*/  IMAD.WIDE R14, R0, 0x4, R24 ;  /* 0x00000004000e7825 */ /* 0x000fc800078e0218 */
[----:B------:R-:W-:-:S06]  /*07a0*/  IMAD.WIDE R26, R0, 0x4, R26 ;  /* 0x00000004001a7825 */ /* 0x000fcc00078e021a */
[----:B------:R-:W3:Y:S01]  /*07b0*/  LDG.E.EL.128 R24, desc[UR4][R26.64] ;  /* 0x000000041a187981 */ /* 0x000ee2000c2e1d00 */
[----:B------:R-:W-:Y:S01]  /*07c0*/  FADD R19, R19, 9.9999997473787516356e-06 ;  /* 0x3727c5ac13137421 */ /* 0x000fe20000000000 */
[----:B--2---:R-:W-:Y:S02]  /*07d0*/  FFMA R4, R8, R13, R4 ;  /* 0x0000000d08047223 */ /* 0x004fe40000000004 */
[----:B------:R-:W3:Y:S01]  /*07e0*/  LDG.E.EL.128 R12, desc[UR4][R14.64] ;  /* 0x000000040e0c7981 */ /* 0x000ee2000c2e1d00 */
[----:B------:R-:W-:Y:S02]  /*07f0*/  FFMA R5, R9, R18, R5 ;  /* 0x0000001209057223 */ /* 0x000fe40000000005 */
[----:B------:R-:W0:Y:S01]  /*0800*/  MUFU.SQRT R18, R19 ;  /* 0x0000001300127308 */ /* 0x000e220000002000 */
[----:B------:R-:W1:Y:S01]  /*0810*/  LDC.64 R8, c[0x0][0x238] ;  /* 0x00008e00ff087b82 */ /* 0x000e620000000a00 */
[C---:B0-----:R-:W-:Y:S02]  /*0820*/  FSETP.GT.AND P0, PT, R18.reuse, 8.50705917302346158658e+37, PT ;  /* 0x7e8000001200780b */ /* 0x041fe40003f04000 */
[----:B------:R-:W-:-:S11]  /*0830*/  FSETP.GEU.AND P1, PT, R18, 1.175494350822287508e-38, PT ;  /* 0x008000001200780b */ /* 0x000fd60003f2e000 */
[----:B------:R-:W-:-:S04]  /*0840*/  @P0 FMUL R18, R18, 0.25 ;  /* 0x3e80000012120820 */ /* 0x000fc80000400000 */
[----:B------:R-:W-:-:S04]  /*0850*/  @!P1 FMUL R18, R18, 16777216 ;  /* 0x4b80000012129820 */ /* 0x000fc80000400000 */
[----:B------:R-:W0:Y:S01]  /*0860*/  MUFU.RCP R0, R18 ;  /* 0x0000001200007308 */ /* 0x000e220000001000 */
[----:B------:R-:W-:-:S05]  /*0870*/  FSEL R3, R3, 1, P0 ;  /* 0x3f80000003037808 */ /* 0x000fca0000000000 */
[----:B------:R-:W-:Y:S01]  /*0880*/  @!P1 FMUL R3, R3, 16777216 ;  /* 0x4b80000003039820 */ /* 0x000fe20000400000 */
[----:B------:R-:W-:Y:S01]  /*0890*/  FMUL R30, R21, R30 ;  /* 0x0000001e151e7220 */ /* 0x000fe20000400000 */
[----:B------:R-:W-:Y:S02]  /*08a0*/  FMUL R19, R22, R2 ;  /* 0x0000000216137220 */ /* 0x000fe40000400000 */
[----:B0-----:R-:W-:Y:S01]  /*08b0*/  FMUL R0, R0, R3 ;  /* 0x0000000300007220 */ /* 0x001fe20000400000 */
[----:B------:R-:W-:-:S03]  /*08c0*/  FMUL R3, R20, R28 ;  /* 0x0000001c14037220 */ /* 0x000fc60000400000 */
[----:B------:R-:W-:Y:S01]  /*08d0*/  FMUL R0, R23, R0 ;  /* 0x0000000017007220 */ /* 0x000fe20000400000 */
[----:B------:R-:W-:Y:S01]  /*08e0*/  FFMA R6, R10, R17, R6 ;  /* 0x000000110a067223 */ /* 0x000fe20000000006 */
[----:B------:R-:W-:Y:S01]  /*08f0*/  FFMA R7, R11, R16, R7 ;  /* 0x000000100b077223 */ /* 0x000fe20000000007 */
[----:B-1----:R-:W-:-:S05]  /*0900*/  IMAD.WIDE R8, R29, 0x4, R8 ;  /* 0x000000041d087825 */ /* 0x002fca00078e0208 */
[----:B------:R-:W-:Y:S01]  /*0910*/  STG.E.128 desc[UR4][R8.64], R4 ;  /* 0x0000000408007986 */ /* 0x000fe2000c101d04 */
[----:B---3--:R-:W-:Y:S01]  /*0920*/  FFMA R12, R12, R3, R24 ;  /* 0x000000030c0c7223 */ /* 0x008fe20000000018 */
[----:B------:R-:W-:Y:S01]  /*0930*/  FFMA R13, R13, R30, R25 ;  /* 0x0000001e0d0d7223 */ /* 0x000fe20000000019 */
[----:B------:R-:W-:Y:S01]  /*0940*/  FFMA R14, R14, R19, R26 ;  /* 0x000000130e0e7223 */ /* 0x000fe2000000001a */
[----:B------:R-:W-:-:S05]  /*0950*/  FFMA R15, R15, R0, R27 ;  /* 0x000000000f0f7223 */ /* 0x000fca000000001b */
[----:B------:R-:W-:Y:S01]  /*0960*/  STG.E.128 desc[UR4][R8.64+0x800], R12 ;  /* 0x0008000c08007986 */ /* 0x000fe2000c101d04 */
[----:B------:R-:W-:Y:S05]  /*0970*/  EXIT ;  /* 0x000000000000794d */ /* 0x000fea0003800000 */
.L_x_0:
[----:B------:R-:W-:-:S00]  /*0980*/  BRA `(.L_x_0) ;  /* 0xfffffffc00fc7947 */ /* 0x000fc0000383ffff */
[----:B------:R-:W-:-:S00]  /*0990*/  NOP ;  /* 0x0000000000007918 */ /* 0x000fc00000000000 */
        /* <DEDUP_REMOVED lines=14> */
.L_x_1:


//--------------------- .nv.global.init           --------------------------
	.section	.nv.global.init,"aw",@progbits
.nv.global.init:
	.type		_$_str,@object
	.size		_$_str,(_$_str_$_2 - _$_str)
_$_str:
        /*0000*/ 	.byte	0x5f, 0x5f, 0x43, 0x55, 0x44, 0x41, 0x5f, 0x46, 0x54, 0x5a, 0x00
	.type		_$_str_$_2,@object
	.size		_$_str_$_2,(.L_1 - _$_str_$_2)
_$_str_$_2:
        /*000b*/ 	.byte	0x5f, 0x5f, 0x43, 0x55, 0x44, 0x41, 0x5f, 0x50, 0x52, 0x45, 0x43, 0x5f, 0x53, 0x51, 0x52, 0x54
        /*001b*/ 	.byte	0x00
.L_1:


//--------------------- .nv.constant0.triton_poi_fused__native_batch_norm_legit_no_training_12 --------------------------
	.section	.nv.constant0.triton_poi_fused__native_batch_norm_legit_no_training_12,"a",@progbits
	.sectionflags	@""
	.align	4
.nv.constant0.triton_poi_fused__native_batch_norm_legit_no_training_12:
	.zero		580
